//
// Generated by NVIDIA NVVM Compiler
//
// Compiler Build ID: CL-36424714
// Cuda compilation tools, release 13.0, V13.0.88
// Based on NVVM 20.0.0
//

.version 9.0
.target sm_100
.address_size 64

	// .globl	_Z10initKernelPcj

.visible .entry _Z10initKernelPcj(
	.param .u64 .ptr .align 1 _Z10initKernelPcj_param_0,
	.param .u32 _Z10initKernelPcj_param_1
)
{
	.reg .pred 	%p<4>;
	.reg .b16 	%rs<3>;
	.reg .b32 	%r<11>;
	.reg .b64 	%rd<7>;

	ld.param.u64 	%rd2, [_Z10initKernelPcj_param_0];
	ld.param.u32 	%r6, [_Z10initKernelPcj_param_1];
	cvta.to.global.u64 	%rd1, %rd2;
	mov.u32 	%r7, %ctaid.x;
	mov.u32 	%r1, %ntid.x;
	mov.u32 	%r8, %tid.x;
	mad.lo.s32 	%r10, %r7, %r1, %r8;
	setp.gt.u32 	%p1, %r10, %r6;
	@%p1 bra 	$L__BB0_6;
	mov.u32 	%r9, %nctaid.x;
	mul.lo.s32 	%r3, %r9, %r1;
$L__BB0_2:
	setp.gt.u32 	%p2, %r10, 1;
	@%p2 bra 	$L__BB0_4;
	cvt.u64.u32 	%rd5, %r10;
	add.s64 	%rd6, %rd1, %rd5;
	mov.b16 	%rs2, 0;
	st.global.u8 	[%rd6], %rs2;
	bra.uni 	$L__BB0_5;
$L__BB0_4:
	cvt.u64.u32 	%rd3, %r10;
	add.s64 	%rd4, %rd1, %rd3;
	mov.b16 	%rs1, 1;
	st.global.u8 	[%rd4], %rs1;
$L__BB0_5:
	add.s32 	%r10, %r10, %r3;
	setp.le.u32 	%p3, %r10, %r6;
	@%p3 bra 	$L__BB0_2;
$L__BB0_6:
	ret;

}
	// .globl	_Z11sieveKernelPcjj
.visible .entry _Z11sieveKernelPcjj(
	.param .u64 .ptr .align 1 _Z11sieveKernelPcjj_param_0,
	.param .u32 _Z11sieveKernelPcjj_param_1,
	.param .u32 _Z11sieveKernelPcjj_param_2
)
{
	.reg .pred 	%p<2>;
	.reg .b16 	%rs<2>;
	.reg .b32 	%r<9>;
	.reg .b64 	%rd<5>;

	ld.param.u64 	%rd1, [_Z11sieveKernelPcjj_param_0];
	ld.param.u32 	%r2, [_Z11sieveKernelPcjj_param_1];
	ld.param.u32 	%r3, [_Z11sieveKernelPcjj_param_2];
	mov.u32 	%r4, %ctaid.x;
	mov.u32 	%r5, %ntid.x;
	mov.u32 	%r6, %tid.x;
	mad.lo.s32 	%r7, %r4, %r5, %r6;
	add.s32 	%r8, %r7, 2;
	mul.lo.s32 	%r1, %r2, %r8;
	setp.gt.u32 	%p1, %r1, %r3;
	@%p1 bra 	$L__BB1_2;
	cvta.to.global.u64 	%rd2, %rd1;
	cvt.u64.u32 	%rd3, %r1;
	add.s64 	%rd4, %rd2, %rd3;
	mov.b16 	%rs1, 0;
	st.global.u8 	[%rd4], %rs1;
$L__BB1_2:
	ret;

}


// ===== COMPILED SASS (sm_100) =====

	.target	sm_100

	.elftype	@"ET_EXEC"


//--------------------- .note.nv.tkinfo           --------------------------
	.section	.note.nv.tkinfo,"",@"SHT_NOTE"
	.sectionflags	@"SHF_NOTE_NV_TKINFO"
	.tkinfo
        /*0018*/ 	.word	0x00000002
        /*0030*/ 	.string	""
        /*0030*/ 	.string	"ptxas"
        /*0030*/ 	.string	"Cuda compilation tools, release 13.0, V13.0.88"
        /*0030*/ 	.string	"Build cuda_13.0.r13.0/compiler.36424714_0"
        /*0030*/ 	.string	"-arch sm_100 -m 64 "



//--------------------- .note.nv.cuinfo           --------------------------
	.section	.note.nv.cuinfo,"",@"SHT_NOTE"
	.sectionflags	@"SHF_NOTE_NV_CUINFO"
        /*0018*/ 	.short	0x0002
        /*001a*/ 	.short	0x0064
        /*001c*/ 	.short	0x0082
	.zero		2


//--------------------- .nv.info                  --------------------------
	.section	.nv.info,"",@"SHT_CUDA_INFO"
	.align	4


	//----- nvinfo : EIATTR_REGCOUNT
	.align		4
        /*0000*/ 	.byte	0x04, 0x2f
        /*0002*/ 	.short	(.L_1 - .L_0)
	.align		4
.L_0:
        /*0004*/ 	.word	index@(_Z10initKernelPcj)
        /*0008*/ 	.word	0x00000008


	//----- nvinfo : EIATTR_FRAME_SIZE
	.align		4
.L_1:
        /*000c*/ 	.byte	0x04, 0x11
        /*000e*/ 	.short	(.L_3 - .L_2)
	.align		4
.L_2:
        /*0010*/ 	.word	index@(_Z10initKernelPcj)
        /*0014*/ 	.word	0x00000000


	//----- nvinfo : EIATTR_REGCOUNT
	.align		4
.L_3:
        /*0018*/ 	.byte	0x04, 0x2f
        /*001a*/ 	.short	(.L_5 - .L_4)
	.align		4
.L_4:
        /*001c*/ 	.word	index@(_Z11sieveKernelPcjj)
        /*0020*/ 	.word	0x00000006


	//----- nvinfo : EIATTR_FRAME_SIZE
	.align		4
.L_5:
        /*0024*/ 	.byte	0x04, 0x11
        /*0026*/ 	.short	(.L_7 - .L_6)
	.align		4
.L_6:
        /*0028*/ 	.word	index@(_Z11sieveKernelPcjj)
        /*002c*/ 	.word	0x00000000


	//----- nvinfo : EIATTR_MIN_STACK_SIZE
	.align		4
.L_7:
        /*0030*/ 	.byte	0x04, 0x12
        /*0032*/ 	.short	(.L_9 - .L_8)
	.align		4
.L_8:
        /*0034*/ 	.word	index@(_Z11sieveKernelPcjj)
        /*0038*/ 	.word	0x00000000


	//----- nvinfo : EIATTR_MIN_STACK_SIZE
	.align		4
.L_9:
        /*003c*/ 	.byte	0x04, 0x12
        /*003e*/ 	.short	(.L_11 - .L_10)
	.align		4
.L_10:
        /*0040*/ 	.word	index@(_Z10initKernelPcj)
        /*0044*/ 	.word	0x00000000
.L_11:


//--------------------- .nv.compat                --------------------------
	.section	.nv.compat,"",@"SHT_CUDA_COMPAT_INFO"
	.align	4
        /*0000*/ 	.byte	0x02, 0x09, 0x00, 0x00, 0x02, 0x02, 0x01, 0x00, 0x02, 0x05, 0x05, 0x00, 0x03, 0x07, 0x01, 0x01
        /*0010*/ 	.byte	0x02, 0x03, 0x00, 0x00, 0x02, 0x06, 0x01, 0x00, 0x04, 0x0b, 0x08, 0x00, 0x09, 0x00, 0x00, 0x00
        /*0020*/ 	.byte	0x00, 0x00, 0x00, 0x00


//--------------------- .nv.info._Z11sieveKernelPcjj --------------------------
	.section	.nv.info._Z11sieveKernelPcjj,"",@"SHT_CUDA_INFO"
	.sectionflags	@""
	.align	4


	//----- nvinfo : EIATTR_CUDA_API_VERSION
	.align		4
        /*0000*/ 	.byte	0x04, 0x37
        /*0002*/ 	.short	(.L_13 - .L_12)
.L_12:
        /*0004*/ 	.word	0x00000082


	//----- nvinfo : EIATTR_KPARAM_INFO
	.align		4
.L_13:
        /*0008*/ 	.byte	0x04, 0x17
        /*000a*/ 	.short	(.L_15 - .L_14)
.L_14:
        /*000c*/ 	.word	0x00000000
        /*0010*/ 	.short	0x0002
        /*0012*/ 	.short	0x000c
        /*0014*/ 	.byte	0x00, 0xf0, 0x11, 0x00


	//----- nvinfo : EIATTR_KPARAM_INFO
	.align		4
.L_15:
        /*0018*/ 	.byte	0x04, 0x17
        /*001a*/ 	.short	(.L_17 - .L_16)
.L_16:
        /*001c*/ 	.word	0x00000000
        /*0020*/ 	.short	0x0001
        /*0022*/ 	.short	0x0008
        /*0024*/ 	.byte	0x00, 0xf0, 0x11, 0x00


	//----- nvinfo : EIATTR_KPARAM_INFO
	.align		4
.L_17:
        /*0028*/ 	.byte	0x04, 0x17
        /*002a*/ 	.short	(.L_19 - .L_18)
.L_18:
        /*002c*/ 	.word	0x00000000
        /*0030*/ 	.short	0x0000
        /*0032*/ 	.short	0x0000
        /*0034*/ 	.byte	0x00, 0xf5, 0x21, 0x00


	//----- nvinfo : EIATTR_SPARSE_MMA_MASK
	.align		4
.L_19:
        /*0038*/ 	.byte	0x03, 0x50
        /*003a*/ 	.short	0x0000


	//----- nvinfo : EIATTR_MAXREG_COUNT
	.align		4
        /*003c*/ 	.byte	0x03, 0x1b
        /*003e*/ 	.short	0x00ff


	//----- nvinfo : EIATTR_MERCURY_ISA_VERSION
	.align		4
        /*0040*/ 	.byte	0x03, 0x5f
        /*0042*/ 	.short	0x0101


	//----- nvinfo : EIATTR_VRC_CTA_INIT_COUNT
	.align		4
        /*0044*/ 	.byte	0x02, 0x4a
	.zero		1
	.zero		1


	//----- nvinfo : EIATTR_EXIT_INSTR_OFFSETS
	.align		4
        /*0048*/ 	.byte	0x04, 0x1c
        /*004a*/ 	.short	(.L_21 - .L_20)


	//   ....[0]....
.L_20:
        /*004c*/ 	.word	0x00000090


	//   ....[1]....
        /*0050*/ 	.word	0x000000f0


	//----- nvinfo : EIATTR_CBANK_PARAM_SIZE
	.align		4
.L_21:
        /*0054*/ 	.byte	0x03, 0x19
        /*0056*/ 	.short	0x0010


	//----- nvinfo : EIATTR_PARAM_CBANK
	.align		4
        /*0058*/ 	.byte	0x04, 0x0a
        /*005a*/ 	.short	(.L_23 - .L_22)
	.align		4
.L_22:
        /*005c*/ 	.word	index@(.nv.constant0._Z11sieveKernelPcjj)
        /*0060*/ 	.short	0x0380
        /*0062*/ 	.short	0x0010


	//----- nvinfo : EIATTR_SW_WAR
	.align		4
.L_23:
        /*0064*/ 	.byte	0x04, 0x36
        /*0066*/ 	.short	(.L_25 - .L_24)
.L_24:
        /*0068*/ 	.word	0x00000008
.L_25:


//--------------------- .nv.info._Z10initKernelPcj --------------------------
	.section	.nv.info._Z10initKernelPcj,"",@"SHT_CUDA_INFO"
	.sectionflags	@""
	.align	4


	//----- nvinfo : EIATTR_CUDA_API_VERSION
	.align		4
        /*0000*/ 	.byte	0x04, 0x37
        /*0002*/ 	.short	(.L_27 - .L_26)
.L_26:
        /*0004*/ 	.word	0x00000082


	//----- nvinfo : EIATTR_KPARAM_INFO
	.align		4
.L_27:
        /*0008*/ 	.byte	0x04, 0x17
        /*000a*/ 	.short	(.L_29 - .L_28)
.L_28:
        /*000c*/ 	.word	0x00000000
        /*0010*/ 	.short	0x0001
        /*0012*/ 	.short	0x0008
        /*0014*/ 	.byte	0x00, 0xf0, 0x11, 0x00


	//----- nvinfo : EIATTR_KPARAM_INFO
	.align		4
.L_29:
        /*0018*/ 	.byte	0x04, 0x17
        /*001a*/ 	.short	(.L_31 - .L_30)
.L_30:
        /*001c*/ 	.word	0x00000000
        /*0020*/ 	.short	0x0000
        /*0022*/ 	.short	0x0000
        /*0024*/ 	.byte	0x00, 0xf5, 0x21, 0x00


	//----- nvinfo : EIATTR_SPARSE_MMA_MASK
	.align		4
.L_31:
        /*0028*/ 	.byte	0x03, 0x50
        /*002a*/ 	.short	0x0000


	//----- nvinfo : EIATTR_MAXREG_COUNT
	.align		4
        /*002c*/ 	.byte	0x03, 0x1b
        /*002e*/ 	.short	0x00ff


	//----- nvinfo : EIATTR_MERCURY_ISA_VERSION
	.align		4
        /*0030*/ 	.byte	0x03, 0x5f
        /*0032*/ 	.short	0x0101


	//----- nvinfo : EIATTR_VRC_CTA_INIT_COUNT
	.align		4
        /*0034*/ 	.byte	0x02, 0x4a
	.zero		1
	.zero		1


	//----- nvinfo : EIATTR_EXIT_INSTR_OFFSETS
	.align		4
        /*0038*/ 	.byte	0x04, 0x1c
        /*003a*/ 	.short	(.L_33 - .L_32)


	//   ....[0]....
.L_32:
        /*003c*/ 	.word	0x00000070


	//   ....[1]....
        /*0040*/ 	.word	0x00000160


	//----- nvinfo : EIATTR_CRS_STACK_SIZE
	.align		4
.L_33:
        /*0044*/ 	.byte	0x04, 0x1e
        /*0046*/ 	.short	(.L_35 - .L_34)
.L_34:
        /*0048*/ 	.word	0x00000000


	//----- nvinfo : EIATTR_CBANK_PARAM_SIZE
	.align		4
.L_35:
        /*004c*/ 	.byte	0x03, 0x19
        /*004e*/ 	.short	0x000c


	//----- nvinfo : EIATTR_PARAM_CBANK
	.align		4
        /*0050*/ 	.byte	0x04, 0x0a
        /*0052*/ 	.short	(.L_37 - .L_36)
	.align		4
.L_36:
        /*0054*/ 	.word	index@(.nv.constant0._Z10initKernelPcj)
        /*0058*/ 	.short	0x0380
        /*005a*/ 	.short	0x000c


	//----- nvinfo : EIATTR_SW_WAR
	.align		4
.L_37:
        /*005c*/ 	.byte	0x04, 0x36
        /*005e*/ 	.short	(.L_39 - .L_38)
.L_38:
        /*0060*/ 	.word	0x00000008
.L_39:


//--------------------- .nv.callgraph             --------------------------
	.section	.nv.callgraph,"",@"SHT_CUDA_CALLGRAPH"
	.align	4
	.sectionentsize	8
	.align		4
        /*0000*/ 	.word	0x00000000
	.align		4
        /*0004*/ 	.word	0xffffffff
	.align		4
        /*0008*/ 	.word	0x00000000
	.align		4
        /*000c*/ 	.word	0xfffffffe
	.align		4
        /*0010*/ 	.word	0x00000000
	.align		4
        /*0014*/ 	.word	0xfffffffd
	.align		4
        /*0018*/ 	.word	0x00000000
	.align		4
        /*001c*/ 	.word	0xfffffffc


//--------------------- .text._Z11sieveKernelPcjj --------------------------
	.section	.text._Z11sieveKernelPcjj,"ax",@progbits
	.align	128
        .global         _Z11sieveKernelPcjj
        .type           _Z11sieveKernelPcjj,@function
        .size           _Z11sieveKernelPcjj,(.L_x_3 - _Z11sieveKernelPcjj)
        .other          _Z11sieveKernelPcjj,@"STO_CUDA_ENTRY STV_DEFAULT"
_Z11sieveKernelPcjj:
.text._Z11sieveKernelPcjj:
[----:B------:R-:W-:Y:S01]  /*0000*/  LDC R1, c[0x0][0x37c] ;  /* 0x0000df00ff017b82 */ /* 0x000fe20000000800 */
[----:B------:R-:W0:Y:S07]  /*0010*/  S2R R3, SR_TID.X ;  /* 0x0000000000037919 */ /* 0x000e2e0000002100 */
[----:B------:R-:W0:Y:S01]  /*0020*/  S2UR UR4, SR_CTAID.X ;  /* 0x00000000000479c3 */ /* 0x000e220000002500 */
[----:B------:R-:W1:Y:S07]  /*0030*/  LDCU.64 UR6, c[0x0][0x388] ;  /* 0x00007100ff0677ac */ /* 0x000e6e0008000a00 */
[----:B------:R-:W0:Y:S02]  /*0040*/  LDC R0, c[0x0][0x360] ;  /* 0x0000d800ff007b82 */ /* 0x000e240000000800 */
[----:B0-----:R-:W-:-:S05]  /*0050*/  IMAD R0, R0, UR4, R3 ;  /* 0x0000000400007c24 */ /* 0x001fca000f8e0203 */
[----:B------:R-:W-:-:S05]  /*0060*/  IADD3 R0, PT, PT, R0, 0x2, RZ ;  /* 0x0000000200007810 */ /* 0x000fca0007ffe0ff */
[----:B-1----:R-:W-:-:S05]  /*0070*/  IMAD R0, R0, UR6, RZ ;  /* 0x0000000600007c24 */ /* 0x002fca000f8e02ff */
[----:B------:R-:W-:-:S13]  /*0080*/  ISETP.GT.U32.AND P0, PT, R0, UR7, PT ;  /* 0x0000000700007c0c */ /* 0x000fda000bf04070 */
[----:B------:R-:W-:Y:S05]  /*0090*/  @P0 EXIT ;  /* 0x000000000000094d */ /* 0x000fea0003800000 */
[----:B------:R-:W0:Y:S01]  /*00a0*/  LDCU.64 UR6, c[0x0][0x380] ;  /* 0x00007000ff0677ac */ /* 0x000e220008000a00 */
[----:B------:R-:W1:Y:S01]  /*00b0*/  LDCU.64 UR4, c[0x0][0x358] ;  /* 0x00006b00ff0477ac */ /* 0x000e620008000a00 */
[----:B0-----:R-:W-:-:S04]  /*00c0*/  IADD3 R2, P0, PT, R0, UR6, RZ ;  /* 0x0000000600027c10 */ /* 0x001fc8000ff1e0ff */
[----:B------:R-:W-:-:S05]  /*00d0*/  IADD3.X R3, PT, PT, RZ, UR7, RZ, P0, !PT ;  /* 0x00000007ff037c10 */ /* 0x000fca00087fe4ff */
[----:B-1----:R-:W-:Y:S01]  /*00e0*/  STG.E.U8 desc[UR4][R2.64], RZ ;  /* 0x000000ff02007986 */ /* 0x002fe2000c101104 */
[----:B------:R-:W-:Y:S05]  /*00f0*/  EXIT ;  /* 0x000000000000794d */ /* 0x000fea0003800000 */
.L_x_0:
[----:B------:R-:W-:-:S00]  /*0100*/  BRA `(.L_x_0) ;  /* 0xfffffffc00fc7947 */ /* 0x000fc0000383ffff */
[----:B------:R-:W-:-:S00]  /*0110*/  NOP ;  /* 0x0000000000007918 */ /* 0x000fc00000000000 */
        /* <DEDUP_REMOVED lines=14> */
.L_x_3:


//--------------------- .text._Z10initKernelPcj   --------------------------
	.section	.text._Z10initKernelPcj,"ax",@progbits
	.align	128
        .global         _Z10initKernelPcj
        .type           _Z10initKernelPcj,@function
        .size           _Z10initKernelPcj,(.L_x_4 - _Z10initKernelPcj)
        .other          _Z10initKernelPcj,@"STO_CUDA_ENTRY STV_DEFAULT"
_Z10initKernelPcj:
.text._Z10initKernelPcj:
[----:B------:R-:W-:Y:S01]  /*0000*/  LDC R1, c[0x0][0x37c] ;  /* 0x0000df00ff017b82 */ /* 0x000fe20000000800 */
[----:B------:R-:W0:Y:S07]  /*0010*/  S2R R0, SR_TID.X ;  /* 0x0000000000007919 */ /* 0x000e2e0000002100 */
[----:B------:R-:W0:Y:S01]  /*0020*/  S2UR UR4, SR_CTAID.X ;  /* 0x00000000000479c3 */ /* 0x000e220000002500 */
[----:B------:R-:W1:Y:S07]  /*0030*/  LDCU UR5, c[0x0][0x388] ;  /* 0x00007100ff0577ac */ /* 0x000e6e0008000800 */
[----:B------:R-:W0:Y:S02]  /*0040*/  LDC R5, c[0x0][0x360] ;  /* 0x0000d800ff057b82 */ /* 0x000e240000000800 */
[----:B0-----:R-:W-:-:S05]  /*0050*/  IMAD R0, R5, UR4, R0 ;  /* 0x0000000405007c24 */ /* 0x001fca000f8e0200 */
[----:B-1----:R-:W-:-:S13]  /*0060*/  ISETP.GT.U32.AND P0, PT, R0, UR5, PT ;  /* 0x0000000500007c0c */ /* 0x002fda000bf04070 */
[----:B------:R-:W-:Y:S05]  /*0070*/  @P0 EXIT ;  /* 0x000000000000094d */ /* 0x000fea0003800000 */
[----:B------:R-:W0:Y:S01]  /*0080*/  LDCU UR4, c[0x0][0x370] ;  /* 0x00006e00ff0477ac */ /* 0x000e220008000800 */
[----:B------:R-:W1:Y:S01]  /*0090*/  LDCU.64 UR6, c[0x0][0x358] ;  /* 0x00006b00ff0677ac */ /* 0x000e620008000a00 */
[----:B------:R-:W2:Y:S01]  /*00a0*/  LDCU UR5, c[0x0][0x388] ;  /* 0x00007100ff0577ac */ /* 0x000ea20008000800 */
[----:B------:R-:W3:Y:S01]  /*00b0*/  LDCU.64 UR8, c[0x0][0x380] ;  /* 0x00007000ff0877ac */ /* 0x000ee20008000a00 */
[----:B0-----:R-:W-:-:S07]  /*00c0*/  IMAD R5, R5, UR4, RZ ;  /* 0x0000000405057c24 */ /* 0x001fce000f8e02ff */
.L_x_1:
[C---:B------:R-:W-:Y:S01]  /*00d0*/  ISETP.GT.U32.AND P0, PT, R0.reuse, 0x1, PT ;  /* 0x000000010000780c */ /* 0x040fe20003f04070 */
[----:B------:R-:W-:Y:S01]  /*00e0*/  IMAD.MOV.U32 R4, RZ, RZ, 0x1 ;  /* 0x00000001ff047424 */ /* 0x000fe200078e00ff */
[----:B---3--:R-:W-:Y:S01]  /*00f0*/  IADD3 R2, P1, PT, R0, UR8, RZ ;  /* 0x0000000800027c10 */ /* 0x008fe2000ff3e0ff */
[----:B------:R-:W-:-:S03]  /*0100*/  IMAD.IADD R0, R5, 0x1, R0 ;  /* 0x0000000105007824 */ /* 0x000fc600078e0200 */
[----:B------:R-:W-:-:S07]  /*0110*/  IADD3.X R3, PT, PT, RZ, UR9, RZ, P1, !PT ;  /* 0x00000009ff037c10 */ /* 0x000fce0008ffe4ff */
[----:B-1----:R0:W-:Y:S04]  /*0120*/  @!P0 STG.E.U8 desc[UR6][R2.64], RZ ;  /* 0x000000ff02008986 */ /* 0x0021e8000c101106 */
[----:B------:R0:W-:Y:S01]  /*0130*/  @P0 STG.E.U8 desc[UR6][R2.64], R4 ;  /* 0x0000000402000986 */ /* 0x0001e2000c101106 */
[----:B--2---:R-:W-:-:S13]  /*0140*/  ISETP.GT.U32.AND P0, PT, R0, UR5, PT ;  /* 0x0000000500007c0c */ /* 0x004fda000bf04070 */
[----:B0-----:R-:W-:Y:S05]  /*0150*/  @!P0 BRA `(.L_x_1) ;  /* 0xfffffffc00dc8947 */ /* 0x001fea000383ffff */
[----:B------:R-:W-:Y:S05]  /*0160*/  EXIT ;  /* 0x000000000000794d */ /* 0x000fea0003800000 */
.L_x_2:
        /* <DEDUP_REMOVED lines=9> */
.L_x_4:


//--------------------- .nv.shared.reserved.0     --------------------------
	.section	.nv.shared.reserved.0,"aw",@nobits
	.weak		__nv_reservedSMEM_offset_0_alias
	.size		__nv_reservedSMEM_offset_0_alias, 0, 64
	.other		__nv_reservedSMEM_offset_0_alias,@"STO_CUDA_RESERVED_SHARED STV_DEFAULT"
__nv_reservedSMEM_offset_0_alias:
	.zero		0
	.zero		64


//--------------------- .nv.constant0._Z11sieveKernelPcjj --------------------------
	.section	.nv.constant0._Z11sieveKernelPcjj,"a",@progbits
	.sectionflags	@""
	.align	4
.nv.constant0._Z11sieveKernelPcjj:
	.zero		912


//--------------------- .nv.constant0._Z10initKernelPcj --------------------------
	.section	.nv.constant0._Z10initKernelPcj,"a",@progbits
	.sectionflags	@""
	.align	4
.nv.constant0._Z10initKernelPcj:
	.zero		908


//--------------------- SYMBOLS --------------------------

	.type		.nv.reservedSmem.offset0,@object
	.size		.nv.reservedSmem.offset0,0x4
